	.headerflags	@"EF_CUDA_TEXMODE_UNIFIED EF_CUDA_64BIT_ADDRESS EF_CUDA_ACCELERATORS EF_CUDA_SM90 EF_CUDA_VIRTUAL_SM(EF_CUDA_SM90)"
	.elftype	@"ET_EXEC"


//--------------------- .nv.info                  --------------------------
	.section	.nv.info,"",@"SHT_CUDA_INFO"
	.align	4


	//----- nvinfo : EIATTR_REGCOUNT
	.align		4
        /*0000*/ 	.byte	0x04, 0x2f
        /*0002*/ 	.short	(.L_1 - .L_0)
	.align		4
.L_0:
        /*0004*/ 	.word	index@(triton_poi_fused_add_clamp_3)
        /*0008*/ 	.word	0x00000008


	//----- nvinfo : EIATTR_MIN_STACK_SIZE
	.align		4
.L_1:
        /*000c*/ 	.byte	0x04, 0x12
        /*000e*/ 	.short	(.L_3 - .L_2)
	.align		4
.L_2:
        /*0010*/ 	.word	index@(triton_poi_fused_add_clamp_3)
        /*0014*/ 	.word	0x00000000


	//----- nvinfo : EIATTR_FRAME_SIZE
	.align		4
.L_3:
        /*0018*/ 	.byte	0x04, 0x11
        /*001a*/ 	.short	(.L_5 - .L_4)
	.align		4
.L_4:
        /*001c*/ 	.word	index@(triton_poi_fused_add_clamp_3)
        /*0020*/ 	.word	0x00000000


	//----- nvinfo : EIATTR_MIN_STACK_SIZE
	.align		4
.L_5:
        /*0024*/ 	.byte	0x04, 0x12
        /*0026*/ 	.short	(.L_7 - .L_6)
	.align		4
.L_6:
        /*0028*/ 	.word	index@(triton_poi_fused_add_clamp_3)
        /*002c*/ 	.word	0x00000000
.L_7:


//--------------------- .nv.info.triton_poi_fused_add_clamp_3 --------------------------
	.section	.nv.info.triton_poi_fused_add_clamp_3,"",@"SHT_CUDA_INFO"
	.sectionflags	@""
	.align	4


	//----- nvinfo : EIATTR_CUDA_API_VERSION
	.align		4
        /*0000*/ 	.byte	0x04, 0x37
        /*0002*/ 	.short	(.L_9 - .L_8)
.L_8:
        /*0004*/ 	.word	0x0000007c


	//----- nvinfo : EIATTR_KPARAM_INFO
	.align		4
.L_9:
        /*0008*/ 	.byte	0x04, 0x17
        /*000a*/ 	.short	(.L_11 - .L_10)
.L_10:
        /*000c*/ 	.word	0x00000000
        /*0010*/ 	.short	0x0001
        /*0012*/ 	.short	0x0008
        /*0014*/ 	.byte	0x00, 0xf0, 0x11, 0x00


	//----- nvinfo : EIATTR_KPARAM_INFO
	.align		4
.L_11:
        /*0018*/ 	.byte	0x04, 0x17
        /*001a*/ 	.short	(.L_13 - .L_12)
.L_12:
        /*001c*/ 	.word	0x00000000
        /*0020*/ 	.short	0x0000
        /*0022*/ 	.short	0x0000
        /*0024*/ 	.byte	0x00, 0xf4, 0x21, 0x00


	//----- nvinfo : EIATTR_SPARSE_MMA_MASK
	.align		4
.L_13:
        /*0028*/ 	.byte	0x03, 0x50
        /*002a*/ 	.short	0x0000


	//----- nvinfo : EIATTR_MAXREG_COUNT
	.align		4
        /*002c*/ 	.byte	0x03, 0x1b
        /*002e*/ 	.short	0x00ff


	//----- nvinfo : EIATTR_EXIT_INSTR_OFFSETS
	.align		4
        /*0030*/ 	.byte	0x04, 0x1c
        /*0032*/ 	.short	(.L_15 - .L_14)


	//   ....[0]....
.L_14:
        /*0034*/ 	.word	0x000000f0


	//   ....[1]....
        /*0038*/ 	.word	0x00000120


	//----- nvinfo : EIATTR_REQNTID
	.align		4
.L_15:
        /*003c*/ 	.byte	0x04, 0x10
        /*003e*/ 	.short	(.L_17 - .L_16)
.L_16:
        /*0040*/ 	.word	0x00000020
        /*0044*/ 	.word	0x00000001
        /*0048*/ 	.word	0x00000001


	//----- nvinfo : EIATTR_CBANK_PARAM_SIZE
	.align		4
.L_17:
        /*004c*/ 	.byte	0x03, 0x19
        /*004e*/ 	.short	0x000c


	//----- nvinfo : EIATTR_PARAM_CBANK
	.align		4
        /*0050*/ 	.byte	0x04, 0x0a
        /*0052*/ 	.short	(.L_19 - .L_18)
	.align		4
.L_18:
        /*0054*/ 	.word	index@(.nv.constant0.triton_poi_fused_add_clamp_3)
        /*0058*/ 	.short	0x0210
        /*005a*/ 	.short	0x000c


	//----- nvinfo : EIATTR_SW_WAR
	.align		4
.L_19:
        /*005c*/ 	.byte	0x04, 0x36
        /*005e*/ 	.short	(.L_21 - .L_20)
.L_20:
        /*0060*/ 	.word	0x00000008
.L_21:


//--------------------- .nv.callgraph             --------------------------
	.section	.nv.callgraph,"",@"SHT_CUDA_CALLGRAPH"
	.align	4
	.sectionentsize	8
	.align		4
        /*0000*/ 	.word	0x00000000
	.align		4
        /*0004*/ 	.word	0xffffffff
	.align		4
        /*0008*/ 	.word	0x00000000
	.align		4
        /*000c*/ 	.word	0xfffffffe
	.align		4
        /*0010*/ 	.word	0x00000000
	.align		4
        /*0014*/ 	.word	0xfffffffd
	.align		4
        /*0018*/ 	.word	0x00000000
	.align		4
        /*001c*/ 	.word	0xfffffffc


//--------------------- .text.triton_poi_fused_add_clamp_3 --------------------------
	.section	.text.triton_poi_fused_add_clamp_3,"ax",@progbits
	.align	128
        .global         triton_poi_fused_add_clamp_3
        .type           triton_poi_fused_add_clamp_3,@function
        .size           triton_poi_fused_add_clamp_3,(.L_x_1 - triton_poi_fused_add_clamp_3)
        .other          triton_poi_fused_add_clamp_3,@"STO_CUDA_ENTRY STV_DEFAULT"
triton_poi_fused_add_clamp_3:
.text.triton_poi_fused_add_clamp_3:
[----:B------:R-:W0:Y:S02]  /*0000*/  LDC R1, c[0x0][0x28] ;  /* 0x00000a00ff017b82 */ /* 0x000e240000000800 */
[----:B------:R-:W1:Y:S01]  /*0010*/  S2R R2, SR_TID.X ;  /* 0x0000000000027919 */ /* 0x000e620000002100 */
[----:B------:R-:W2:Y:S01]  /*0020*/  LDC.64 R4, c[0x0][0x210] ;  /* 0x00008400ff047b82 */ /* 0x000ea20000000a00 */
[----:B------:R-:W3:Y:S01]  /*0030*/  S2R R3, SR_CTAID.X ;  /* 0x0000000000037919 */ /* 0x000ee20000002500 */
[C---:B-1----:R-:W-:Y:S02]  /*0040*/  LOP3.LUT R0, R2.reuse, 0x3, RZ, 0xc0, !PT ;  /* 0x0000000302007812 */ /* 0x042fe400078ec0ff */
[----:B------:R-:W-:-:S03]  /*0050*/  LOP3.LUT P0, RZ, R2, 0x1c, RZ, 0xc0, !PT ;  /* 0x0000001c02ff7812 */ /* 0x000fc6000780c0ff */
[----:B---3--:R-:W-:-:S04]  /*0060*/  IMAD R3, R3, 0x4, R0 ;  /* 0x0000000403037824 */ /* 0x008fc800078e0200 */
[C---:B--2---:R-:W-:Y:S01]  /*0070*/  IMAD.WIDE R4, R3.reuse, 0x8, R4 ;  /* 0x0000000803047825 */ /* 0x044fe200078e0204 */
[----:B------:R-:W-:Y:S02]  /*0080*/  VIMNMX R0, RZ, R3, !PT ;  /* 0x00000003ff007248 */ /* 0x000fe40007fe0100 */
[----:B------:R-:W-:Y:S02]  /*0090*/  ISETP.LT.AND P0, PT, R3, 0x4, !P0 ;  /* 0x000000040300780c */ /* 0x000fe40004701270 */
[----:B------:R-:W-:-:S06]  /*00a0*/  I2FP.F32.U32 R0, R0 ;  /* 0x0000000000007245 */ /* 0x000fcc0000201000 */
[----:B------:R-:W1:Y:S02]  /*00b0*/  F2I.TRUNC.NTZ R0, R0 ;  /* 0x0000000000007305 */ /* 0x000e64000020f100 */
[----:B-1----:R-:W-:-:S05]  /*00c0*/  VIMNMX R2, R0, 0x2, PT ;  /* 0x0000000200027848 */ /* 0x002fca0003fe0100 */
[----:B------:R-:W-:-:S05]  /*00d0*/  VIADD R2, R2, 0x1 ;  /* 0x0000000102027836 */ /* 0x000fca0000000000 */
[----:B------:R-:W-:Y:S01]  /*00e0*/  SHF.R.S32.HI R3, RZ, 0x1f, R2 ;  /* 0x0000001fff037819 */ /* 0x000fe20000011402 */
[----:B------:R-:W-:Y:S06]  /*00f0*/  @!P0 EXIT ;  /* 0x000000000000894d */ /* 0x000fec0003800000 */
[----:B------:R-:W-:Y:S02]  /*0100*/  ULDC.64 UR4, c[0x0][0x208] ;  /* 0x0000820000047ab9 */ /* 0x000fe40000000a00 */
[----:B------:R-:W-:Y:S01]  /*0110*/  STG.E.64 desc[UR4][R4.64], R2 ;  /* 0x0000000204007986 */ /* 0x000fe2000c101b04 */
[----:B------:R-:W-:Y:S05]  /*0120*/  EXIT ;  /* 0x000000000000794d */ /* 0x000fea0003800000 */
.L_x_0:
[----:B------:R-:W-:-:S00]  /*0130*/  BRA `(.L_x_0) ;  /* 0xfffffffc00fc7947 */ /* 0x000fc0000383ffff */
[----:B------:R-:W-:-:S00]  /*0140*/  NOP ;  /* 0x0000000000007918 */ /* 0x000fc00000000000 */
        /* <DEDUP_REMOVED lines=11> */
.L_x_1:


//--------------------- .nv.constant0.triton_poi_fused_add_clamp_3 --------------------------
	.section	.nv.constant0.triton_poi_fused_add_clamp_3,"a",@progbits
	.sectionflags	@""
	.align	4
.nv.constant0.triton_poi_fused_add_clamp_3:
	.zero		540
